//
// Generated by NVIDIA NVVM Compiler
//
// Compiler Build ID: CL-36424714
// Cuda compilation tools, release 13.0, V13.0.88
// Based on NVVM 20.0.0
//

.version 9.0
.target sm_100
.address_size 64

	// .globl	_Z3addPiS_
.extern .func  (.param .b32 func_retval0) vprintf
(
	.param .b64 vprintf_param_0,
	.param .b64 vprintf_param_1
)
;
// _ZZ3addPiS_E8subtotal has been demoted
.global .align 1 .b8 $str[52] = {91, 75, 69, 82, 78, 69, 76, 93, 32, 98, 108, 111, 99, 107, 32, 37, 100, 32, 116, 104, 114, 101, 97, 100, 32, 37, 100, 32, 116, 105, 100, 32, 37, 100, 32, 118, 97, 108, 117, 101, 32, 37, 100, 32, 115, 117, 98, 32, 37, 100, 10};

.visible .entry _Z3addPiS_(
	.param .u64 .ptr .align 1 _Z3addPiS__param_0,
	.param .u64 .ptr .align 1 _Z3addPiS__param_1
)
{
	.local .align 8 .b8 	__local_depot0[24];
	.reg .b64 	%SP;
	.reg .b64 	%SPL;
	.reg .b32 	%r<11>;
	.reg .b64 	%rd<11>;
	// demoted variable
	.shared .align 4 .u32 _ZZ3addPiS_E8subtotal;
	mov.u64 	%SPL, __local_depot0;
	cvta.local.u64 	%SP, %SPL;
	ld.param.u64 	%rd1, [_Z3addPiS__param_0];
	ld.param.u64 	%rd2, [_Z3addPiS__param_1];
	cvta.to.global.u64 	%rd3, %rd2;
	cvta.to.global.u64 	%rd4, %rd1;
	add.u64 	%rd5, %SP, 0;
	add.u64 	%rd6, %SPL, 0;
	mov.u32 	%r1, %ntid.x;
	mov.u32 	%r2, %ctaid.x;
	mov.u32 	%r3, %tid.x;
	mad.lo.s32 	%r4, %r1, %r2, %r3;
	mul.wide.s32 	%rd7, %r4, 4;
	add.s64 	%rd8, %rd4, %rd7;
	ld.global.u32 	%r5, [%rd8];
	ld.shared.u32 	%r6, [_ZZ3addPiS_E8subtotal];
	add.s32 	%r7, %r6, %r5;
	st.shared.u32 	[_ZZ3addPiS_E8subtotal], %r7;
	st.local.v2.u32 	[%rd6], {%r2, %r3};
	st.local.v2.u32 	[%rd6+8], {%r4, %r5};
	st.local.u32 	[%rd6+16], %r7;
	mov.u64 	%rd9, $str;
	cvta.global.u64 	%rd10, %rd9;
	{ // callseq 0, 0
	.param .b64 param0;
	st.param.b64 	[param0], %rd10;
	.param .b64 param1;
	st.param.b64 	[param1], %rd5;
	.param .b32 retval0;
	call.uni (retval0), 
	vprintf, 
	(
	param0, 
	param1
	);
	ld.param.b32 	%r8, [retval0];
	} // callseq 0
	bar.sync 	0;
	ld.shared.u32 	%r10, [_ZZ3addPiS_E8subtotal];
	st.global.u32 	[%rd3], %r10;
	ret;

}


// ===== COMPILED SASS (sm_100) =====

	.target	sm_100

	.elftype	@"ET_EXEC"


//--------------------- .note.nv.tkinfo           --------------------------
	.section	.note.nv.tkinfo,"",@"SHT_NOTE"
	.sectionflags	@"SHF_NOTE_NV_TKINFO"
	.tkinfo
        /*0018*/ 	.word	0x00000002
        /*0030*/ 	.string	""
        /*0030*/ 	.string	"ptxas"
        /*0030*/ 	.string	"Cuda compilation tools, release 13.0, V13.0.88"
        /*0030*/ 	.string	"Build cuda_13.0.r13.0/compiler.36424714_0"
        /*0030*/ 	.string	"-arch sm_100 -m 64 "



//--------------------- .note.nv.cuinfo           --------------------------
	.section	.note.nv.cuinfo,"",@"SHT_NOTE"
	.sectionflags	@"SHF_NOTE_NV_CUINFO"
        /*0018*/ 	.short	0x0002
        /*001a*/ 	.short	0x0064
        /*001c*/ 	.short	0x0082
	.zero		2


//--------------------- .nv.info                  --------------------------
	.section	.nv.info,"",@"SHT_CUDA_INFO"
	.align	4


	//----- nvinfo : EIATTR_REGCOUNT
	.align		4
        /*0000*/ 	.byte	0x04, 0x2f
        /*0002*/ 	.short	(.L_2 - .L_1)
	.align		4
.L_1:
        /*0004*/ 	.word	index@(_Z3addPiS_)
        /*0008*/ 	.word	0x00000018


	//----- nvinfo : EIATTR_FRAME_SIZE
	.align		4
.L_2:
        /*000c*/ 	.byte	0x04, 0x11
        /*000e*/ 	.short	(.L_4 - .L_3)
	.align		4
.L_3:
        /*0010*/ 	.word	index@(_Z3addPiS_)
        /*0014*/ 	.word	0x00000018


	//----- nvinfo : EIATTR_MIN_STACK_SIZE
	.align		4
.L_4:
        /*0018*/ 	.byte	0x04, 0x12
        /*001a*/ 	.short	(.L_6 - .L_5)
	.align		4
.L_5:
        /*001c*/ 	.word	index@(_Z3addPiS_)
        /*0020*/ 	.word	0x00000018
.L_6:


//--------------------- .nv.compat                --------------------------
	.section	.nv.compat,"",@"SHT_CUDA_COMPAT_INFO"
	.align	4
        /*0000*/ 	.byte	0x02, 0x09, 0x00, 0x00, 0x02, 0x02, 0x01, 0x00, 0x02, 0x05, 0x05, 0x00, 0x03, 0x07, 0x01, 0x01
        /*0010*/ 	.byte	0x02, 0x03, 0x00, 0x00, 0x02, 0x06, 0x01, 0x00, 0x04, 0x0b, 0x08, 0x00, 0x09, 0x00, 0x00, 0x00
        /*0020*/ 	.byte	0x00, 0x00, 0x00, 0x00


//--------------------- .nv.info._Z3addPiS_       --------------------------
	.section	.nv.info._Z3addPiS_,"",@"SHT_CUDA_INFO"
	.sectionflags	@""
	.align	4


	//----- nvinfo : EIATTR_CUDA_API_VERSION
	.align		4
        /*0000*/ 	.byte	0x04, 0x37
        /*0002*/ 	.short	(.L_8 - .L_7)
.L_7:
        /*0004*/ 	.word	0x00000082


	//----- nvinfo : EIATTR_KPARAM_INFO
	.align		4
.L_8:
        /*0008*/ 	.byte	0x04, 0x17
        /*000a*/ 	.short	(.L_10 - .L_9)
.L_9:
        /*000c*/ 	.word	0x00000000
        /*0010*/ 	.short	0x0001
        /*0012*/ 	.short	0x0008
        /*0014*/ 	.byte	0x00, 0xf5, 0x21, 0x00


	//----- nvinfo : EIATTR_KPARAM_INFO
	.align		4
.L_10:
        /*0018*/ 	.byte	0x04, 0x17
        /*001a*/ 	.short	(.L_12 - .L_11)
.L_11:
        /*001c*/ 	.word	0x00000000
        /*0020*/ 	.short	0x0000
        /*0022*/ 	.short	0x0000
        /*0024*/ 	.byte	0x00, 0xf5, 0x21, 0x00


	//----- nvinfo : EIATTR_SPARSE_MMA_MASK
	.align		4
.L_12:
        /*0028*/ 	.byte	0x03, 0x50
        /*002a*/ 	.short	0x0000


	//----- nvinfo : EIATTR_MAXREG_COUNT
	.align		4
        /*002c*/ 	.byte	0x03, 0x1b
        /*002e*/ 	.short	0x00ff


	//----- nvinfo : EIATTR_NUM_BARRIERS
	.align		4
        /*0030*/ 	.byte	0x02, 0x4c
        /*0032*/ 	.byte	0x01
	.zero		1


	//----- nvinfo : EIATTR_EXTERNS
	.align		4
        /*0034*/ 	.byte	0x04, 0x0f
        /*0036*/ 	.short	(.L_14 - .L_13)


	//   ....[0]....
	.align		4
.L_13:
        /*0038*/ 	.word	index@(vprintf)


	//----- nvinfo : EIATTR_MERCURY_ISA_VERSION
	.align		4
.L_14:
        /*003c*/ 	.byte	0x03, 0x5f
        /*003e*/ 	.short	0x0101


	//----- nvinfo : EIATTR_VRC_CTA_INIT_COUNT
	.align		4
        /*0040*/ 	.byte	0x02, 0x4a
	.zero		1
	.zero		1


	//----- nvinfo : EIATTR_SYSCALL_OFFSETS
	.align		4
        /*0044*/ 	.byte	0x04, 0x46
        /*0046*/ 	.short	(.L_16 - .L_15)


	//   ....[0]....
.L_15:
        /*0048*/ 	.word	0x000001d0


	//----- nvinfo : EIATTR_EXIT_INSTR_OFFSETS
	.align		4
.L_16:
        /*004c*/ 	.byte	0x04, 0x1c
        /*004e*/ 	.short	(.L_18 - .L_17)


	//   ....[0]....
.L_17:
        /*0050*/ 	.word	0x00000260


	//----- nvinfo : EIATTR_CBANK_PARAM_SIZE
	.align		4
.L_18:
        /*0054*/ 	.byte	0x03, 0x19
        /*0056*/ 	.short	0x0010


	//----- nvinfo : EIATTR_PARAM_CBANK
	.align		4
        /*0058*/ 	.byte	0x04, 0x0a
        /*005a*/ 	.short	(.L_20 - .L_19)
	.align		4
.L_19:
        /*005c*/ 	.word	index@(.nv.constant0._Z3addPiS_)
        /*0060*/ 	.short	0x0380
        /*0062*/ 	.short	0x0010


	//----- nvinfo : EIATTR_SW_WAR
	.align		4
.L_20:
        /*0064*/ 	.byte	0x04, 0x36
        /*0066*/ 	.short	(.L_22 - .L_21)
.L_21:
        /*0068*/ 	.word	0x00000008
.L_22:


//--------------------- .nv.callgraph             --------------------------
	.section	.nv.callgraph,"",@"SHT_CUDA_CALLGRAPH"
	.align	4
	.sectionentsize	8
	.align		4
        /*0000*/ 	.word	0x00000000
	.align		4
        /*0004*/ 	.word	0xffffffff
	.align		4
        /*0008*/ 	.word	index@(_Z3addPiS_)
	.align		4
        /*000c*/ 	.word	index@(vprintf)
	.align		4
        /*0010*/ 	.word	0x00000000
	.align		4
        /*0014*/ 	.word	0xfffffffe
	.align		4
        /*0018*/ 	.word	0x00000000
	.align		4
        /*001c*/ 	.word	0xfffffffd
	.align		4
        /*0020*/ 	.word	0x00000000
	.align		4
        /*0024*/ 	.word	0xfffffffc


//--------------------- .nv.constant4             --------------------------
	.section	.nv.constant4,"a",@progbits
	.align	8
	.align		8
.nv.constant4:
        /*0000*/ 	.dword	vprintf
	.align		8
        /*0008*/ 	.dword	$str


//--------------------- .text._Z3addPiS_          --------------------------
	.section	.text._Z3addPiS_,"ax",@progbits
	.align	128
        .global         _Z3addPiS_
        .type           _Z3addPiS_,@function
        .size           _Z3addPiS_,(.L_x_2 - _Z3addPiS_)
        .other          _Z3addPiS_,@"STO_CUDA_ENTRY STV_DEFAULT"
_Z3addPiS_:
.text._Z3addPiS_:
[----:B------:R-:W0:Y:S01]  /*0000*/  LDC R1, c[0x0][0x37c] ;  /* 0x0000df00ff017b82 */ /* 0x000e220000000800 */
[----:B------:R-:W1:Y:S07]  /*0010*/  S2R R10, SR_CTAID.X ;  /* 0x00000000000a7919 */ /* 0x000e6e0000002500 */
[----:B------:R-:W2:Y:S01]  /*0020*/  LDC.64 R4, c[0x0][0x380] ;  /* 0x0000e000ff047b82 */ /* 0x000ea20000000a00 */
[----:B------:R-:W3:Y:S01]  /*0030*/  LDCU UR6, c[0x0][0x2fc] ;  /* 0x00005f80ff0677ac */ /* 0x000ee20008000800 */
[----:B0-----:R-:W-:Y:S01]  /*0040*/  VIADD R1, R1, 0xffffffe8 ;  /* 0xffffffe801017836 */ /* 0x001fe20000000000 */
[----:B------:R-:W1:Y:S01]  /*0050*/  S2R R11, SR_TID.X ;  /* 0x00000000000b7919 */ /* 0x000e620000002100 */
[----:B------:R-:W1:Y:S01]  /*0060*/  LDCU UR4, c[0x0][0x360] ;  /* 0x00006c00ff0477ac */ /* 0x000e620008000800 */
[----:B------:R-:W0:Y:S03]  /*0070*/  LDCU.64 UR36, c[0x0][0x358] ;  /* 0x00006b00ff2477ac */ /* 0x000e260008000a00 */
[----:B------:R-:W4:Y:S01]  /*0080*/  S2UR UR5, SR_CgaCtaId ;  /* 0x00000000000579c3 */ /* 0x000f220000008800 */
[----:B------:R-:W-:Y:S01]  /*0090*/  MOV R8, 0x0 ;  /* 0x0000000000087802 */ /* 0x000fe20000000f00 */
[----:B------:R-:W5:Y:S01]  /*00a0*/  LDCU.64 UR8, c[0x4][0x8] ;  /* 0x01000100ff0877ac */ /* 0x000f620008000a00 */
[----:B-1----:R-:W-:-:S04]  /*00b0*/  IMAD R2, R10, UR4, R11 ;  /* 0x000000040a027c24 */ /* 0x002fc8000f8e020b */
[----:B--2---:R-:W-:-:S05]  /*00c0*/  IMAD.WIDE R4, R2, 0x4, R4 ;  /* 0x0000000402047825 */ /* 0x004fca00078e0204 */
[----:B0-----:R5:W2:Y:S01]  /*00d0*/  LDG.E R3, desc[UR36][R4.64] ;  /* 0x0000002404037981 */ /* 0x001aa2000c1e1900 */
[----:B------:R-:W-:Y:S01]  /*00e0*/  UMOV UR4, 0x400 ;  /* 0x0000040000047882 */ /* 0x000fe20000000000 */
[----:B------:R-:W0:Y:S01]  /*00f0*/  LDC.64 R8, c[0x4][R8] ;  /* 0x0100000008087b82 */ /* 0x000e220000000a00 */
[----:B----4-:R-:W-:Y:S01]  /*0100*/  ULEA UR4, UR5, UR4, 0x18 ;  /* 0x0000000405047291 */ /* 0x010fe2000f8ec0ff */
[----:B------:R-:W-:Y:S01]  /*0110*/  STL.64 [R1], R10 ;  /* 0x0000000a01007387 */ /* 0x000fe20000100a00 */
[----:B------:R-:W1:Y:S01]  /*0120*/  LDCU UR5, c[0x0][0x2f8] ;  /* 0x00005f00ff0577ac */ /* 0x000e620008000800 */
[----:B-----5:R-:W-:Y:S01]  /*0130*/  IMAD.U32 R4, RZ, RZ, UR8 ;  /* 0x00000008ff047e24 */ /* 0x020fe2000f8e00ff */
[----:B------:R-:W-:-:S05]  /*0140*/  MOV R5, UR9 ;  /* 0x0000000900057c02 */ /* 0x000fca0008000f00 */
[----:B------:R-:W2:Y:S01]  /*0150*/  LDS R0, [UR4] ;  /* 0x00000004ff007984 */ /* 0x000ea20008000800 */
[----:B-1----:R-:W-:-:S05]  /*0160*/  IADD3 R6, P0, PT, R1, UR5, RZ ;  /* 0x0000000501067c10 */ /* 0x002fca000ff1e0ff */
[----:B---3--:R-:W-:Y:S01]  /*0170*/  IMAD.X R7, RZ, RZ, UR6, P0 ;  /* 0x00000006ff077e24 */ /* 0x008fe200080e06ff */
[----:B--2---:R-:W-:Y:S01]  /*0180*/  IADD3 R0, PT, PT, R3, R0, RZ ;  /* 0x0000000003007210 */ /* 0x004fe20007ffe0ff */
[----:B------:R1:W-:Y:S04]  /*0190*/  STL.64 [R1+0x8], R2 ;  /* 0x0000080201007387 */ /* 0x0003e80000100a00 */
[----:B------:R1:W-:Y:S04]  /*01a0*/  STS [UR4], R0 ;  /* 0x00000000ff007988 */ /* 0x0003e80008000804 */
[----:B0-----:R1:W-:Y:S02]  /*01b0*/  STL [R1+0x10], R0 ;  /* 0x0000100001007387 */ /* 0x0013e40000100800 */
[----:B------:R-:W-:-:S07]  /*01c0*/  LEPC R20, `(.L_x_0) ;  /* 0x000000001014794e */ /* 0x000fce0000000000 */
[----:B-1----:R-:W-:Y:S05]  /*01d0*/  CALL.ABS.NOINC R8 ;  /* 0x0000000008007343 */ /* 0x002fea0003c00000 */
.L_x_0:
[----:B------:R-:W-:Y:S05]  /*01e0*/  WARPSYNC.ALL ;  /* 0x0000000000007948 */ /* 0x000fea0003800000 */
[----:B------:R-:W0:Y:S08]  /*01f0*/  S2UR UR5, SR_CgaCtaId ;  /* 0x00000000000579c3 */ /* 0x000e300000008800 */
[----:B------:R-:W-:Y:S06]  /*0200*/  BAR.SYNC.DEFER_BLOCKING 0x0 ;  /* 0x0000000000007b1d */ /* 0x000fec0000010000 */
[----:B------:R-:W-:-:S02]  /*0210*/  UMOV UR4, 0x400 ;  /* 0x0000040000047882 */ /* 0x000fc40000000000 */
[----:B------:R-:W1:Y:S01]  /*0220*/  LDC.64 R2, c[0x0][0x388] ;  /* 0x0000e200ff027b82 */ /* 0x000e620000000a00 */
[----:B0-----:R-:W-:-:S09]  /*0230*/  ULEA UR4, UR5, UR4, 0x18 ;  /* 0x0000000405047291 */ /* 0x001fd2000f8ec0ff */
[----:B------:R-:W1:Y:S04]  /*0240*/  LDS R5, [UR4] ;  /* 0x00000004ff057984 */ /* 0x000e680008000800 */
[----:B-1----:R-:W-:Y:S01]  /*0250*/  STG.E desc[UR36][R2.64], R5 ;  /* 0x0000000502007986 */ /* 0x002fe2000c101924 */
[----:B------:R-:W-:Y:S05]  /*0260*/  EXIT ;  /* 0x000000000000794d */ /* 0x000fea0003800000 */
.L_x_1:
[----:B------:R-:W-:-:S00]  /*0270*/  BRA `(.L_x_1) ;  /* 0xfffffffc00fc7947 */ /* 0x000fc0000383ffff */
[----:B------:R-:W-:-:S00]  /*0280*/  NOP ;  /* 0x0000000000007918 */ /* 0x000fc00000000000 */
[----:B------:R-:W-:-:S00]  /*0290*/  NOP ;  /* 0x0000000000007918 */ /* 0x000fc00000000000 */
[----:B------:R-:W-:-:S00]  /*02a0*/  NOP ;  /* 0x0000000000007918 */ /* 0x000fc00000000000 */
[----:B------:R-:W-:-:S00]  /*02b0*/  NOP ;  /* 0x0000000000007918 */ /* 0x000fc00000000000 */
[----:B------:R-:W-:-:S00]  /*02c0*/  NOP ;  /* 0x0000000000007918 */ /* 0x000fc00000000000 */
[----:B------:R-:W-:-:S00]  /*02d0*/  NOP ;  /* 0x0000000000007918 */ /* 0x000fc00000000000 */
[----:B------:R-:W-:-:S00]  /*02e0*/  NOP ;  /* 0x0000000000007918 */ /* 0x000fc00000000000 */
[----:B------:R-:W-:-:S00]  /*02f0*/  NOP ;  /* 0x0000000000007918 */ /* 0x000fc00000000000 */
.L_x_2:


//--------------------- .nv.global.init           --------------------------
	.section	.nv.global.init,"aw",@progbits
.nv.global.init:
	.type		$str,@object
	.size		$str,(.L_0 - $str)
$str:
        /*0000*/ 	.byte	0x5b, 0x4b, 0x45, 0x52, 0x4e, 0x45, 0x4c, 0x5d, 0x20, 0x62, 0x6c, 0x6f, 0x63, 0x6b, 0x20, 0x25
        /*0010*/ 	.byte	0x64, 0x20, 0x74, 0x68, 0x72, 0x65, 0x61, 0x64, 0x20, 0x25, 0x64, 0x20, 0x74, 0x69, 0x64, 0x20
        /*0020*/ 	.byte	0x25, 0x64, 0x20, 0x76, 0x61, 0x6c, 0x75, 0x65, 0x20, 0x25, 0x64, 0x20, 0x73, 0x75, 0x62, 0x20
        /*0030*/ 	.byte	0x25, 0x64, 0x0a, 0x00
.L_0:


//--------------------- .nv.shared._Z3addPiS_     --------------------------
	.section	.nv.shared._Z3addPiS_,"aw",@nobits
	.sectionflags	@""
	.align	4
.nv.shared._Z3addPiS_:
	.zero		1028


//--------------------- .nv.shared.reserved.0     --------------------------
	.section	.nv.shared.reserved.0,"aw",@nobits
	.weak		__nv_reservedSMEM_offset_0_alias
	.size		__nv_reservedSMEM_offset_0_alias, 0, 64
	.other		__nv_reservedSMEM_offset_0_alias,@"STO_CUDA_RESERVED_SHARED STV_DEFAULT"
__nv_reservedSMEM_offset_0_alias:
	.zero		0
	.zero		64


//--------------------- .nv.constant0._Z3addPiS_  --------------------------
	.section	.nv.constant0._Z3addPiS_,"a",@progbits
	.sectionflags	@""
	.align	4
.nv.constant0._Z3addPiS_:
	.zero		912


//--------------------- SYMBOLS --------------------------

	.type		.nv.reservedSmem.offset0,@object
	.size		.nv.reservedSmem.offset0,0x4
	.type		.nv.reservedSmem.cap,@object
	.size		.nv.reservedSmem.cap,0x4
	.type		vprintf,@function
